	.headerflags	@"EF_CUDA_TEXMODE_UNIFIED EF_CUDA_64BIT_ADDRESS EF_CUDA_ACCELERATORS EF_CUDA_SM90 EF_CUDA_VIRTUAL_SM(EF_CUDA_SM90)"
	.elftype	@"ET_EXEC"


//--------------------- .nv.info                  --------------------------
	.section	.nv.info,"",@"SHT_CUDA_INFO"
	.align	4


	//----- nvinfo : EIATTR_REGCOUNT
	.align		4
        /*0000*/ 	.byte	0x04, 0x2f
        /*0002*/ 	.short	(.L_3 - .L_2)
	.align		4
.L_2:
        /*0004*/ 	.word	index@(triton_poi_fused__native_batch_norm_legit_no_training_leaky_relu_20)
        /*0008*/ 	.word	0x00000010


	//----- nvinfo : EIATTR_MIN_STACK_SIZE
	.align		4
.L_3:
        /*000c*/ 	.byte	0x04, 0x12
        /*000e*/ 	.short	(.L_5 - .L_4)
	.align		4
.L_4:
        /*0010*/ 	.word	index@(triton_poi_fused__native_batch_norm_legit_no_training_leaky_relu_20)
        /*0014*/ 	.word	0x00000000


	//----- nvinfo : EIATTR_FRAME_SIZE
	.align		4
.L_5:
        /*0018*/ 	.byte	0x04, 0x11
        /*001a*/ 	.short	(.L_7 - .L_6)
	.align		4
.L_6:
        /*001c*/ 	.word	index@(triton_poi_fused__native_batch_norm_legit_no_training_leaky_relu_20)
        /*0020*/ 	.word	0x00000000


	//----- nvinfo : EIATTR_MIN_STACK_SIZE
	.align		4
.L_7:
        /*0024*/ 	.byte	0x04, 0x12
        /*0026*/ 	.short	(.L_9 - .L_8)
	.align		4
.L_8:
        /*0028*/ 	.word	index@(triton_poi_fused__native_batch_norm_legit_no_training_leaky_relu_20)
        /*002c*/ 	.word	0x00000000
.L_9:


//--------------------- .nv.info.triton_poi_fused__native_batch_norm_legit_no_training_leaky_relu_20 --------------------------
	.section	.nv.info.triton_poi_fused__native_batch_norm_legit_no_training_leaky_relu_20,"",@"SHT_CUDA_INFO"
	.sectionflags	@""
	.align	4


	//----- nvinfo : EIATTR_CUDA_API_VERSION
	.align		4
        /*0000*/ 	.byte	0x04, 0x37
        /*0002*/ 	.short	(.L_11 - .L_10)
.L_10:
        /*0004*/ 	.word	0x0000007c


	//----- nvinfo : EIATTR_KPARAM_INFO
	.align		4
.L_11:
        /*0008*/ 	.byte	0x04, 0x17
        /*000a*/ 	.short	(.L_13 - .L_12)
.L_12:
        /*000c*/ 	.word	0x00000000
        /*0010*/ 	.short	0x0006
        /*0012*/ 	.short	0x0030
        /*0014*/ 	.byte	0x00, 0xf0, 0x11, 0x00


	//----- nvinfo : EIATTR_KPARAM_INFO
	.align		4
.L_13:
        /*0018*/ 	.byte	0x04, 0x17
        /*001a*/ 	.short	(.L_15 - .L_14)
.L_14:
        /*001c*/ 	.word	0x00000000
        /*0020*/ 	.short	0x0005
        /*0022*/ 	.short	0x0028
        /*0024*/ 	.byte	0x00, 0xf4, 0x21, 0x00


	//----- nvinfo : EIATTR_KPARAM_INFO
	.align		4
.L_15:
        /*0028*/ 	.byte	0x04, 0x17
        /*002a*/ 	.short	(.L_17 - .L_16)
.L_16:
        /*002c*/ 	.word	0x00000000
        /*0030*/ 	.short	0x0004
        /*0032*/ 	.short	0x0020
        /*0034*/ 	.byte	0x00, 0xf4, 0x21, 0x00


	//----- nvinfo : EIATTR_KPARAM_INFO
	.align		4
.L_17:
        /*0038*/ 	.byte	0x04, 0x17
        /*003a*/ 	.short	(.L_19 - .L_18)
.L_18:
        /*003c*/ 	.word	0x00000000
        /*0040*/ 	.short	0x0003
        /*0042*/ 	.short	0x0018
        /*0044*/ 	.byte	0x00, 0xf4, 0x21, 0x00


	//----- nvinfo : EIATTR_KPARAM_INFO
	.align		4
.L_19:
        /*0048*/ 	.byte	0x04, 0x17
        /*004a*/ 	.short	(.L_21 - .L_20)
.L_20:
        /*004c*/ 	.word	0x00000000
        /*0050*/ 	.short	0x0002
        /*0052*/ 	.short	0x0010
        /*0054*/ 	.byte	0x00, 0xf4, 0x21, 0x00


	//----- nvinfo : EIATTR_KPARAM_INFO
	.align		4
.L_21:
        /*0058*/ 	.byte	0x04, 0x17
        /*005a*/ 	.short	(.L_23 - .L_22)
.L_22:
        /*005c*/ 	.word	0x00000000
        /*0060*/ 	.short	0x0001
        /*0062*/ 	.short	0x0008
        /*0064*/ 	.byte	0x00, 0xf4, 0x21, 0x00


	//----- nvinfo : EIATTR_KPARAM_INFO
	.align		4
.L_23:
        /*0068*/ 	.byte	0x04, 0x17
        /*006a*/ 	.short	(.L_25 - .L_24)
.L_24:
        /*006c*/ 	.word	0x00000000
        /*0070*/ 	.short	0x0000
        /*0072*/ 	.short	0x0000
        /*0074*/ 	.byte	0x00, 0xf4, 0x21, 0x00


	//----- nvinfo : EIATTR_SPARSE_MMA_MASK
	.align		4
.L_25:
        /*0078*/ 	.byte	0x03, 0x50
        /*007a*/ 	.short	0x0000


	//----- nvinfo : EIATTR_MAXREG_COUNT
	.align		4
        /*007c*/ 	.byte	0x03, 0x1b
        /*007e*/ 	.short	0x00ff


	//----- nvinfo : EIATTR_EXIT_INSTR_OFFSETS
	.align		4
        /*0080*/ 	.byte	0x04, 0x1c
        /*0082*/ 	.short	(.L_27 - .L_26)


	//   ....[0]....
.L_26:
        /*0084*/ 	.word	0x000002d0


	//----- nvinfo : EIATTR_REQNTID
	.align		4
.L_27:
        /*0088*/ 	.byte	0x04, 0x10
        /*008a*/ 	.short	(.L_29 - .L_28)
.L_28:
        /*008c*/ 	.word	0x00000080
        /*0090*/ 	.word	0x00000001
        /*0094*/ 	.word	0x00000001


	//----- nvinfo : EIATTR_CBANK_PARAM_SIZE
	.align		4
.L_29:
        /*0098*/ 	.byte	0x03, 0x19
        /*009a*/ 	.short	0x0034


	//----- nvinfo : EIATTR_PARAM_CBANK
	.align		4
        /*009c*/ 	.byte	0x04, 0x0a
        /*009e*/ 	.short	(.L_31 - .L_30)
	.align		4
.L_30:
        /*00a0*/ 	.word	index@(.nv.constant0.triton_poi_fused__native_batch_norm_legit_no_training_leaky_relu_20)
        /*00a4*/ 	.short	0x0210
        /*00a6*/ 	.short	0x0034


	//----- nvinfo : EIATTR_SW_WAR
	.align		4
.L_31:
        /*00a8*/ 	.byte	0x04, 0x36
        /*00aa*/ 	.short	(.L_33 - .L_32)
.L_32:
        /*00ac*/ 	.word	0x00000008
.L_33:


//--------------------- .nv.callgraph             --------------------------
	.section	.nv.callgraph,"",@"SHT_CUDA_CALLGRAPH"
	.align	4
	.sectionentsize	8
	.align		4
        /*0000*/ 	.word	0x00000000
	.align		4
        /*0004*/ 	.word	0xffffffff
	.align		4
        /*0008*/ 	.word	0x00000000
	.align		4
        /*000c*/ 	.word	0xfffffffe
	.align		4
        /*0010*/ 	.word	0x00000000
	.align		4
        /*0014*/ 	.word	0xfffffffd
	.align		4
        /*0018*/ 	.word	0x00000000
	.align		4
        /*001c*/ 	.word	0xfffffffc


//--------------------- .nv.constant4             --------------------------
	.section	.nv.constant4,"a",@progbits
	.align	8
	.align		8
.nv.constant4:
        /*0000*/ 	.dword	_$_str
	.align		8
        /*0008*/ 	.dword	_$_str_$_2


//--------------------- .text.triton_poi_fused__native_batch_norm_legit_no_training_leaky_relu_20 --------------------------
	.section	.text.triton_poi_fused__native_batch_norm_legit_no_training_leaky_relu_20,"ax",@progbits
	.align	128
        .global         triton_poi_fused__native_batch_norm_legit_no_training_leaky_relu_20
        .type           triton_poi_fused__native_batch_norm_legit_no_training_leaky_relu_20,@function
        .size           triton_poi_fused__native_batch_norm_legit_no_training_leaky_relu_20,(.L_x_1 - triton_poi_fused__native_batch_norm_legit_no_training_leaky_relu_20)
        .other          triton_poi_fused__native_batch_norm_legit_no_training_leaky_relu_20,@"STO_CUDA_ENTRY STV_DEFAULT"
triton_poi_fused__native_batch_norm_legit_no_training_leaky_relu_20:
.text.triton_poi_fused__native_batch_norm_legit_no_training_leaky_relu_20:
[----:B------:R-:W-:Y:S01]  /*0000*/  LDC R1, c[0x0][0x28] ;  /* 0x00000a00ff017b82 */ /* 0x000fe20000000800 */
[----:B------:R-:W1:Y:S07]  /*0010*/  S2R R0, SR_TID.X ;  /* 0x0000000000007919 */ /* 0x000e6e0000002100 */
[----:B------:R-:W2:Y:S01]  /*0020*/  LDC.64 R6, c[0x0][0x228] ;  /* 0x00008a00ff067b82 */ /* 0x000ea20000000a00 */
[----:B------:R-:W-:Y:S01]  /*0030*/  ULDC.64 UR4, c[0x0][0x208] ;  /* 0x0000820000047ab9 */ /* 0x000fe20000000a00 */
[----:B------:R-:W3:Y:S06]  /*0040*/  S2R R3, SR_CTAID.X ;  /* 0x0000000000037919 */ /* 0x000eec0000002500 */
[----:B------:R-:W4:Y:S08]  /*0050*/  LDC.64 R4, c[0x0][0x220] ;  /* 0x00008800ff047b82 */ /* 0x000f300000000a00 */
[----:B------:R-:W5:Y:S08]  /*0060*/  LDC.64 R8, c[0x0][0x230] ;  /* 0x00008c00ff087b82 */ /* 0x000f700000000a00 */
[----:B------:R-:W5:Y:S01]  /*0070*/  LDC.64 R10, c[0x0][0x238] ;  /* 0x00008e00ff0a7b82 */ /* 0x000f620000000a00 */
[----:B-1----:R-:W-:-:S02]  /*0080*/  LOP3.LUT R0, R0, 0x7f, RZ, 0xc0, !PT ;  /* 0x0000007f00007812 */ /* 0x002fc400078ec0ff */
[----:B---3--:R-:W-:Y:S02]  /*0090*/  SHF.R.S32.HI R2, RZ, 0x18, R3 ;  /* 0x00000018ff027819 */ /* 0x008fe40000011403 */
[----:B------:R-:W-:Y:S02]  /*00a0*/  LEA R0, R3, R0, 0x7 ;  /* 0x0000000003007211 */ /* 0x000fe400078e38ff */
[----:B------:R-:W-:-:S04]  /*00b0*/  SGXT R3, R2, 0x1 ;  /* 0x000000010203781a */ /* 0x000fc80000000200 */
[----:B------:R-:W-:-:S04]  /*00c0*/  LEA.HI R3, R3, R0, RZ, 0xa ;  /* 0x0000000003037211 */ /* 0x000fc800078f50ff */
[----:B------:R-:W-:-:S04]  /*00d0*/  LOP3.LUT R3, R3, 0xfffffc00, RZ, 0xc0, !PT ;  /* 0xfffffc0003037812 */ /* 0x000fc800078ec0ff */
[----:B------:R-:W-:Y:S02]  /*00e0*/  IADD3 R13, R0, -R3, RZ ;  /* 0x80000003000d7210 */ /* 0x000fe40007ffe0ff */
[----:B------:R-:W1:Y:S03]  /*00f0*/  LDC.64 R2, c[0x0][0x218] ;  /* 0x00008600ff027b82 */ /* 0x000e660000000a00 */
[----:B--2---:R-:W-:-:S06]  /*0100*/  IMAD.WIDE R6, R13, 0x4, R6 ;  /* 0x000000040d067825 */ /* 0x004fcc00078e0206 */
[----:B------:R-:W2:Y:S01]  /*0110*/  LDG.E.EL R6, desc[UR4][R6.64] ;  /* 0x0000000406067981 */ /* 0x000ea2000c2e1900 */
[----:B----4-:R-:W-:-:S04]  /*0120*/  IMAD.WIDE R4, R13, 0x4, R4 ;  /* 0x000000040d047825 */ /* 0x010fc800078e0204 */
[C---:B-----5:R-:W-:Y:S02]  /*0130*/  IMAD.WIDE R8, R13.reuse, 0x4, R8 ;  /* 0x000000040d087825 */ /* 0x060fe400078e0208 */
[----:B------:R3:W4:Y:S02]  /*0140*/  LDG.E.EL R5, desc[UR4][R4.64] ;  /* 0x0000000404057981 */ /* 0x000724000c2e1900 */
[----:B0-----:R-:W-:Y:S02]  /*0150*/  IMAD.WIDE R10, R13, 0x4, R10 ;  /* 0x000000040d0a7825 */ /* 0x001fe400078e020a */
[----:B------:R-:W5:Y:S02]  /*0160*/  LDG.E.EL R8, desc[UR4][R8.64] ;  /* 0x0000000408087981 */ /* 0x000f64000c2e1900 */
[----:B-1----:R-:W-:Y:S02]  /*0170*/  IMAD.WIDE R2, R0, 0x4, R2 ;  /* 0x0000000400027825 */ /* 0x002fe400078e0202 */
[----:B------:R-:W5:Y:S04]  /*0180*/  LDG.E.EL R11, desc[UR4][R10.64] ;  /* 0x000000040a0b7981 */ /* 0x000f68000c2e1900 */
[----:B------:R-:W4:Y:S01]  /*0190*/  LDG.E R2, desc[UR4][R2.64] ;  /* 0x0000000402027981 */ /* 0x000f22000c1e1900 */
[----:B---3--:R-:W-:Y:S01]  /*01a0*/  HFMA2.MMA R4, -RZ, RZ, 1.625, 0 ;  /* 0x3e800000ff047435 */ /* 0x008fe200000001ff */
[----:B--2---:R-:W-:-:S04]  /*01b0*/  FADD R6, R6, 9.9999997473787516356e-06 ;  /* 0x3727c5ac06067421 */ /* 0x004fc80000000000 */
[----:B------:R-:W0:Y:S02]  /*01c0*/  MUFU.SQRT R7, R6 ;  /* 0x0000000600077308 */ /* 0x000e240000002000 */
[C---:B0-----:R-:W-:Y:S02]  /*01d0*/  FSETP.GT.AND P0, PT, R7.reuse, 8.50705917302346158658e+37, PT ;  /* 0x7e8000000700780b */ /* 0x041fe40003f04000 */
[----:B------:R-:W-:-:S11]  /*01e0*/  FSETP.GEU.AND P1, PT, R7, 1.175494350822287508e-38, PT ;  /* 0x008000000700780b */ /* 0x000fd60003f2e000 */
[----:B------:R-:W-:-:S04]  /*01f0*/  @P0 FMUL R7, R7, 0.25 ;  /* 0x3e80000007070820 */ /* 0x000fc80000400000 */
[----:B------:R-:W-:-:S06]  /*0200*/  @!P1 FMUL R7, R7, 16777216 ;  /* 0x4b80000007079820 */ /* 0x000fcc0000400000 */
[----:B------:R-:W0:Y:S01]  /*0210*/  MUFU.RCP R7, R7 ;  /* 0x0000000700077308 */ /* 0x000e220000001000 */
[----:B------:R-:W-:Y:S01]  /*0220*/  FSEL R4, R4, 1, P0 ;  /* 0x3f80000004047808 */ /* 0x000fe20000000000 */
[----:B----4-:R-:W-:Y:S02]  /*0230*/  FADD R5, R2, -R5 ;  /* 0x8000000502057221 */ /* 0x010fe40000000000 */
[----:B------:R-:W1:Y:S02]  /*0240*/  LDC.64 R2, c[0x0][0x210] ;  /* 0x00008400ff027b82 */ /* 0x000e640000000a00 */
[----:B------:R-:W-:-:S04]  /*0250*/  @!P1 FMUL R4, R4, 16777216 ;  /* 0x4b80000004049820 */ /* 0x000fc80000400000 */
[----:B0-----:R-:W-:-:S04]  /*0260*/  FMUL R4, R7, R4 ;  /* 0x0000000407047220 */ /* 0x001fc80000400000 */
[----:B------:R-:W-:-:S04]  /*0270*/  FMUL R4, R5, R4 ;  /* 0x0000000405047220 */ /* 0x000fc80000400000 */
[----:B-----5:R-:W-:-:S05]  /*0280*/  FFMA R11, R8, R4, R11 ;  /* 0x00000004080b7223 */ /* 0x020fca000000000b */
[----:B------:R-:W-:Y:S01]  /*0290*/  FSETP.GT.AND P0, PT, R11, RZ, PT ;  /* 0x000000ff0b00720b */ /* 0x000fe20003f04000 */
[----:B-1----:R-:W-:-:S12]  /*02a0*/  IMAD.WIDE R2, R0, 0x4, R2 ;  /* 0x0000000400027825 */ /* 0x002fd800078e0202 */
[----:B------:R-:W-:-:S05]  /*02b0*/  @!P0 FMUL R11, R11, 0.10000000149011611938 ;  /* 0x3dcccccd0b0b8820 */ /* 0x000fca0000400000 */
[----:B------:R-:W-:Y:S01]  /*02c0*/  STG.E desc[UR4][R2.64], R11 ;  /* 0x0000000b02007986 */ /* 0x000fe2000c101904 */
[----:B------:R-:W-:Y:S05]  /*02d0*/  EXIT ;  /* 0x000000000000794d */ /* 0x000fea0003800000 */
.L_x_0:
[----:B------:R-:W-:-:S00]  /*02e0*/  BRA `(.L_x_0) ;  /* 0xfffffffc00fc7947 */ /* 0x000fc0000383ffff */
[----:B------:R-:W-:-:S00]  /*02f0*/  NOP ;  /* 0x0000000000007918 */ /* 0x000fc00000000000 */
        /* <DEDUP_REMOVED lines=8> */
.L_x_1:


//--------------------- .nv.global.init           --------------------------
	.section	.nv.global.init,"aw",@progbits
.nv.global.init:
	.type		_$_str,@object
	.size		_$_str,(_$_str_$_2 - _$_str)
_$_str:
        /*0000*/ 	.byte	0x5f, 0x5f, 0x43, 0x55, 0x44, 0x41, 0x5f, 0x46, 0x54, 0x5a, 0x00
	.type		_$_str_$_2,@object
	.size		_$_str_$_2,(.L_1 - _$_str_$_2)
_$_str_$_2:
        /*000b*/ 	.byte	0x5f, 0x5f, 0x43, 0x55, 0x44, 0x41, 0x5f, 0x50, 0x52, 0x45, 0x43, 0x5f, 0x53, 0x51, 0x52, 0x54
        /*001b*/ 	.byte	0x00
.L_1:


//--------------------- .nv.constant0.triton_poi_fused__native_batch_norm_legit_no_training_leaky_relu_20 --------------------------
	.section	.nv.constant0.triton_poi_fused__native_batch_norm_legit_no_training_leaky_relu_20,"a",@progbits
	.sectionflags	@""
	.align	4
.nv.constant0.triton_poi_fused__native_batch_norm_legit_no_training_leaky_relu_20:
	.zero		580
